//
// Generated by NVIDIA NVVM Compiler
//
// Compiler Build ID: CL-36424714
// Cuda compilation tools, release 13.0, V13.0.88
// Based on NVVM 20.0.0
//

.version 9.0
.target sm_100
.address_size 64

	// .globl	_Z13matMul_kernelPfS_S_
// _ZZ32matMul_kernel_shared_master_initPfS_S_E2sA has been demoted
// _ZZ32matMul_kernel_shared_master_initPfS_S_E2sB has been demoted

.visible .entry _Z13matMul_kernelPfS_S_(
	.param .u64 .ptr .align 1 _Z13matMul_kernelPfS_S__param_0,
	.param .u64 .ptr .align 1 _Z13matMul_kernelPfS_S__param_1,
	.param .u64 .ptr .align 1 _Z13matMul_kernelPfS_S__param_2
)
{
	.reg .pred 	%p<3>;
	.reg .b32 	%r<18>;
	.reg .b32 	%f<73>;
	.reg .b64 	%rd<13>;

	ld.param.u64 	%rd4, [_Z13matMul_kernelPfS_S__param_0];
	ld.param.u64 	%rd5, [_Z13matMul_kernelPfS_S__param_1];
	ld.param.u64 	%rd3, [_Z13matMul_kernelPfS_S__param_2];
	cvta.to.global.u64 	%rd1, %rd5;
	cvta.to.global.u64 	%rd2, %rd4;
	mov.u32 	%r9, %tid.x;
	mov.u32 	%r1, %tid.y;
	mov.u32 	%r10, %ntid.y;
	mul.lo.s32 	%r2, %r9, %r10;
	shl.b32 	%r3, %r9, 7;
	mov.f32 	%f72, 0f00000000;
	mov.b32 	%r16, 0;
$L__BB0_1:
	add.s32 	%r12, %r3, %r16;
	mul.wide.u32 	%rd6, %r12, 4;
	add.s64 	%rd7, %rd2, %rd6;
	ld.global.f32 	%f6, [%rd7];
	shl.b32 	%r13, %r16, 5;
	add.s32 	%r14, %r13, %r1;
	mul.wide.u32 	%rd8, %r14, 4;
	add.s64 	%rd9, %rd1, %rd8;
	ld.global.f32 	%f7, [%rd9];
	mul.f32 	%f2, %f6, %f7;
	mov.b32 	%r17, 0;
$L__BB0_2:
	add.f32 	%f8, %f72, %f2;
	add.f32 	%f9, %f8, %f2;
	add.f32 	%f10, %f9, %f2;
	add.f32 	%f11, %f10, %f2;
	add.f32 	%f12, %f11, %f2;
	add.f32 	%f13, %f12, %f2;
	add.f32 	%f14, %f13, %f2;
	add.f32 	%f15, %f14, %f2;
	add.f32 	%f16, %f15, %f2;
	add.f32 	%f17, %f16, %f2;
	add.f32 	%f18, %f17, %f2;
	add.f32 	%f19, %f18, %f2;
	add.f32 	%f20, %f19, %f2;
	add.f32 	%f21, %f20, %f2;
	add.f32 	%f22, %f21, %f2;
	add.f32 	%f23, %f22, %f2;
	add.f32 	%f24, %f23, %f2;
	add.f32 	%f25, %f24, %f2;
	add.f32 	%f26, %f25, %f2;
	add.f32 	%f27, %f26, %f2;
	add.f32 	%f28, %f27, %f2;
	add.f32 	%f29, %f28, %f2;
	add.f32 	%f30, %f29, %f2;
	add.f32 	%f31, %f30, %f2;
	add.f32 	%f32, %f31, %f2;
	add.f32 	%f33, %f32, %f2;
	add.f32 	%f34, %f33, %f2;
	add.f32 	%f35, %f34, %f2;
	add.f32 	%f36, %f35, %f2;
	add.f32 	%f37, %f36, %f2;
	add.f32 	%f38, %f37, %f2;
	add.f32 	%f39, %f38, %f2;
	add.f32 	%f40, %f39, %f2;
	add.f32 	%f41, %f40, %f2;
	add.f32 	%f42, %f41, %f2;
	add.f32 	%f43, %f42, %f2;
	add.f32 	%f44, %f43, %f2;
	add.f32 	%f45, %f44, %f2;
	add.f32 	%f46, %f45, %f2;
	add.f32 	%f47, %f46, %f2;
	add.f32 	%f48, %f47, %f2;
	add.f32 	%f49, %f48, %f2;
	add.f32 	%f50, %f49, %f2;
	add.f32 	%f51, %f50, %f2;
	add.f32 	%f52, %f51, %f2;
	add.f32 	%f53, %f52, %f2;
	add.f32 	%f54, %f53, %f2;
	add.f32 	%f55, %f54, %f2;
	add.f32 	%f56, %f55, %f2;
	add.f32 	%f57, %f56, %f2;
	add.f32 	%f58, %f57, %f2;
	add.f32 	%f59, %f58, %f2;
	add.f32 	%f60, %f59, %f2;
	add.f32 	%f61, %f60, %f2;
	add.f32 	%f62, %f61, %f2;
	add.f32 	%f63, %f62, %f2;
	add.f32 	%f64, %f63, %f2;
	add.f32 	%f65, %f64, %f2;
	add.f32 	%f66, %f65, %f2;
	add.f32 	%f67, %f66, %f2;
	add.f32 	%f68, %f67, %f2;
	add.f32 	%f69, %f68, %f2;
	add.f32 	%f70, %f69, %f2;
	add.f32 	%f72, %f70, %f2;
	add.s32 	%r17, %r17, 64;
	setp.ne.s32 	%p1, %r17, 4096;
	@%p1 bra 	$L__BB0_2;
	add.s32 	%r16, %r16, 1;
	setp.ne.s32 	%p2, %r16, 128;
	@%p2 bra 	$L__BB0_1;
	cvta.to.global.u64 	%rd10, %rd3;
	add.s32 	%r15, %r2, %r1;
	mul.wide.u32 	%rd11, %r15, 4;
	add.s64 	%rd12, %rd10, %rd11;
	st.global.f32 	[%rd12], %f72;
	ret;

}
	// .globl	_Z32matMul_kernel_shared_master_initPfS_S_
.visible .entry _Z32matMul_kernel_shared_master_initPfS_S_(
	.param .u64 .ptr .align 1 _Z32matMul_kernel_shared_master_initPfS_S__param_0,
	.param .u64 .ptr .align 1 _Z32matMul_kernel_shared_master_initPfS_S__param_1,
	.param .u64 .ptr .align 1 _Z32matMul_kernel_shared_master_initPfS_S__param_2
)
{
	.reg .pred 	%p<7>;
	.reg .b32 	%r<43>;
	.reg .b32 	%f<217>;
	.reg .b64 	%rd<17>;
	// demoted variable
	.shared .align 4 .b8 _ZZ32matMul_kernel_shared_master_initPfS_S_E2sA[16384];
	// demoted variable
	.shared .align 4 .b8 _ZZ32matMul_kernel_shared_master_initPfS_S_E2sB[16384];
	ld.param.u64 	%rd6, [_Z32matMul_kernel_shared_master_initPfS_S__param_0];
	ld.param.u64 	%rd7, [_Z32matMul_kernel_shared_master_initPfS_S__param_1];
	ld.param.u64 	%rd8, [_Z32matMul_kernel_shared_master_initPfS_S__param_2];
	mov.u32 	%r1, %tid.x;
	mov.u32 	%r2, %tid.y;
	or.b32  	%r16, %r1, %r2;
	setp.ne.s32 	%p1, %r16, 0;
	@%p1 bra 	$L__BB1_7;
	cvta.to.global.u64 	%rd9, %rd6;
	add.s64 	%rd1, %rd9, 32;
	mov.b32 	%r38, 0;
	mov.u32 	%r20, _ZZ32matMul_kernel_shared_master_initPfS_S_E2sA;
$L__BB1_2:
	shl.b32 	%r19, %r38, 9;
	add.s32 	%r4, %r20, %r19;
	mul.wide.u32 	%rd10, %r38, 512;
	add.s64 	%rd16, %rd1, %rd10;
	mov.b32 	%r39, 32;
$L__BB1_3:
	ld.global.f32 	%f5, [%rd16+-32];
	add.s32 	%r21, %r4, %r39;
	st.shared.f32 	[%r21+-32], %f5;
	ld.global.f32 	%f6, [%rd16+-28];
	st.shared.f32 	[%r21+-28], %f6;
	ld.global.f32 	%f7, [%rd16+-24];
	st.shared.f32 	[%r21+-24], %f7;
	ld.global.f32 	%f8, [%rd16+-20];
	st.shared.f32 	[%r21+-20], %f8;
	ld.global.f32 	%f9, [%rd16+-16];
	st.shared.f32 	[%r21+-16], %f9;
	ld.global.f32 	%f10, [%rd16+-12];
	st.shared.f32 	[%r21+-12], %f10;
	ld.global.f32 	%f11, [%rd16+-8];
	st.shared.f32 	[%r21+-8], %f11;
	ld.global.f32 	%f12, [%rd16+-4];
	st.shared.f32 	[%r21+-4], %f12;
	ld.global.f32 	%f13, [%rd16];
	st.shared.f32 	[%r21], %f13;
	ld.global.f32 	%f14, [%rd16+4];
	st.shared.f32 	[%r21+4], %f14;
	ld.global.f32 	%f15, [%rd16+8];
	st.shared.f32 	[%r21+8], %f15;
	ld.global.f32 	%f16, [%rd16+12];
	st.shared.f32 	[%r21+12], %f16;
	ld.global.f32 	%f17, [%rd16+16];
	st.shared.f32 	[%r21+16], %f17;
	ld.global.f32 	%f18, [%rd16+20];
	st.shared.f32 	[%r21+20], %f18;
	ld.global.f32 	%f19, [%rd16+24];
	st.shared.f32 	[%r21+24], %f19;
	ld.global.f32 	%f20, [%rd16+28];
	st.shared.f32 	[%r21+28], %f20;
	add.s32 	%r39, %r39, 64;
	add.s64 	%rd16, %rd16, 64;
	setp.ne.s32 	%p2, %r39, 544;
	@%p2 bra 	$L__BB1_3;
	add.s32 	%r38, %r38, 1;
	setp.ne.s32 	%p3, %r38, 32;
	@%p3 bra 	$L__BB1_2;
	cvta.to.global.u64 	%rd5, %rd7;
	mov.b32 	%r40, 0;
	mov.u32 	%r24, _ZZ32matMul_kernel_shared_master_initPfS_S_E2sB;
$L__BB1_6:
	shl.b32 	%r23, %r40, 2;
	add.s32 	%r25, %r24, %r23;
	mul.wide.u32 	%rd11, %r40, 4;
	add.s64 	%rd12, %rd5, %rd11;
	ld.global.f32 	%f21, [%rd12];
	st.shared.f32 	[%r25], %f21;
	ld.global.f32 	%f22, [%rd12+128];
	st.shared.f32 	[%r25+128], %f22;
	ld.global.f32 	%f23, [%rd12+256];
	st.shared.f32 	[%r25+256], %f23;
	ld.global.f32 	%f24, [%rd12+384];
	st.shared.f32 	[%r25+384], %f24;
	ld.global.f32 	%f25, [%rd12+512];
	st.shared.f32 	[%r25+512], %f25;
	ld.global.f32 	%f26, [%rd12+640];
	st.shared.f32 	[%r25+640], %f26;
	ld.global.f32 	%f27, [%rd12+768];
	st.shared.f32 	[%r25+768], %f27;
	ld.global.f32 	%f28, [%rd12+896];
	st.shared.f32 	[%r25+896], %f28;
	ld.global.f32 	%f29, [%rd12+1024];
	st.shared.f32 	[%r25+1024], %f29;
	ld.global.f32 	%f30, [%rd12+1152];
	st.shared.f32 	[%r25+1152], %f30;
	ld.global.f32 	%f31, [%rd12+1280];
	st.shared.f32 	[%r25+1280], %f31;
	ld.global.f32 	%f32, [%rd12+1408];
	st.shared.f32 	[%r25+1408], %f32;
	ld.global.f32 	%f33, [%rd12+1536];
	st.shared.f32 	[%r25+1536], %f33;
	ld.global.f32 	%f34, [%rd12+1664];
	st.shared.f32 	[%r25+1664], %f34;
	ld.global.f32 	%f35, [%rd12+1792];
	st.shared.f32 	[%r25+1792], %f35;
	ld.global.f32 	%f36, [%rd12+1920];
	st.shared.f32 	[%r25+1920], %f36;
	ld.global.f32 	%f37, [%rd12+2048];
	st.shared.f32 	[%r25+2048], %f37;
	ld.global.f32 	%f38, [%rd12+2176];
	st.shared.f32 	[%r25+2176], %f38;
	ld.global.f32 	%f39, [%rd12+2304];
	st.shared.f32 	[%r25+2304], %f39;
	ld.global.f32 	%f40, [%rd12+2432];
	st.shared.f32 	[%r25+2432], %f40;
	ld.global.f32 	%f41, [%rd12+2560];
	st.shared.f32 	[%r25+2560], %f41;
	ld.global.f32 	%f42, [%rd12+2688];
	st.shared.f32 	[%r25+2688], %f42;
	ld.global.f32 	%f43, [%rd12+2816];
	st.shared.f32 	[%r25+2816], %f43;
	ld.global.f32 	%f44, [%rd12+2944];
	st.shared.f32 	[%r25+2944], %f44;
	ld.global.f32 	%f45, [%rd12+3072];
	st.shared.f32 	[%r25+3072], %f45;
	ld.global.f32 	%f46, [%rd12+3200];
	st.shared.f32 	[%r25+3200], %f46;
	ld.global.f32 	%f47, [%rd12+3328];
	st.shared.f32 	[%r25+3328], %f47;
	ld.global.f32 	%f48, [%rd12+3456];
	st.shared.f32 	[%r25+3456], %f48;
	ld.global.f32 	%f49, [%rd12+3584];
	st.shared.f32 	[%r25+3584], %f49;
	ld.global.f32 	%f50, [%rd12+3712];
	st.shared.f32 	[%r25+3712], %f50;
	ld.global.f32 	%f51, [%rd12+3840];
	st.shared.f32 	[%r25+3840], %f51;
	ld.global.f32 	%f52, [%rd12+3968];
	st.shared.f32 	[%r25+3968], %f52;
	ld.global.f32 	%f53, [%rd12+4096];
	st.shared.f32 	[%r25+4096], %f53;
	ld.global.f32 	%f54, [%rd12+4224];
	st.shared.f32 	[%r25+4224], %f54;
	ld.global.f32 	%f55, [%rd12+4352];
	st.shared.f32 	[%r25+4352], %f55;
	ld.global.f32 	%f56, [%rd12+4480];
	st.shared.f32 	[%r25+4480], %f56;
	ld.global.f32 	%f57, [%rd12+4608];
	st.shared.f32 	[%r25+4608], %f57;
	ld.global.f32 	%f58, [%rd12+4736];
	st.shared.f32 	[%r25+4736], %f58;
	ld.global.f32 	%f59, [%rd12+4864];
	st.shared.f32 	[%r25+4864], %f59;
	ld.global.f32 	%f60, [%rd12+4992];
	st.shared.f32 	[%r25+4992], %f60;
	ld.global.f32 	%f61, [%rd12+5120];
	st.shared.f32 	[%r25+5120], %f61;
	ld.global.f32 	%f62, [%rd12+5248];
	st.shared.f32 	[%r25+5248], %f62;
	ld.global.f32 	%f63, [%rd12+5376];
	st.shared.f32 	[%r25+5376], %f63;
	ld.global.f32 	%f64, [%rd12+5504];
	st.shared.f32 	[%r25+5504], %f64;
	ld.global.f32 	%f65, [%rd12+5632];
	st.shared.f32 	[%r25+5632], %f65;
	ld.global.f32 	%f66, [%rd12+5760];
	st.shared.f32 	[%r25+5760], %f66;
	ld.global.f32 	%f67, [%rd12+5888];
	st.shared.f32 	[%r25+5888], %f67;
	ld.global.f32 	%f68, [%rd12+6016];
	st.shared.f32 	[%r25+6016], %f68;
	ld.global.f32 	%f69, [%rd12+6144];
	st.shared.f32 	[%r25+6144], %f69;
	ld.global.f32 	%f70, [%rd12+6272];
	st.shared.f32 	[%r25+6272], %f70;
	ld.global.f32 	%f71, [%rd12+6400];
	st.shared.f32 	[%r25+6400], %f71;
	ld.global.f32 	%f72, [%rd12+6528];
	st.shared.f32 	[%r25+6528], %f72;
	ld.global.f32 	%f73, [%rd12+6656];
	st.shared.f32 	[%r25+6656], %f73;
	ld.global.f32 	%f74, [%rd12+6784];
	st.shared.f32 	[%r25+6784], %f74;
	ld.global.f32 	%f75, [%rd12+6912];
	st.shared.f32 	[%r25+6912], %f75;
	ld.global.f32 	%f76, [%rd12+7040];
	st.shared.f32 	[%r25+7040], %f76;
	ld.global.f32 	%f77, [%rd12+7168];
	st.shared.f32 	[%r25+7168], %f77;
	ld.global.f32 	%f78, [%rd12+7296];
	st.shared.f32 	[%r25+7296], %f78;
	ld.global.f32 	%f79, [%rd12+7424];
	st.shared.f32 	[%r25+7424], %f79;
	ld.global.f32 	%f80, [%rd12+7552];
	st.shared.f32 	[%r25+7552], %f80;
	ld.global.f32 	%f81, [%rd12+7680];
	st.shared.f32 	[%r25+7680], %f81;
	ld.global.f32 	%f82, [%rd12+7808];
	st.shared.f32 	[%r25+7808], %f82;
	ld.global.f32 	%f83, [%rd12+7936];
	st.shared.f32 	[%r25+7936], %f83;
	ld.global.f32 	%f84, [%rd12+8064];
	st.shared.f32 	[%r25+8064], %f84;
	ld.global.f32 	%f85, [%rd12+8192];
	st.shared.f32 	[%r25+8192], %f85;
	ld.global.f32 	%f86, [%rd12+8320];
	st.shared.f32 	[%r25+8320], %f86;
	ld.global.f32 	%f87, [%rd12+8448];
	st.shared.f32 	[%r25+8448], %f87;
	ld.global.f32 	%f88, [%rd12+8576];
	st.shared.f32 	[%r25+8576], %f88;
	ld.global.f32 	%f89, [%rd12+8704];
	st.shared.f32 	[%r25+8704], %f89;
	ld.global.f32 	%f90, [%rd12+8832];
	st.shared.f32 	[%r25+8832], %f90;
	ld.global.f32 	%f91, [%rd12+8960];
	st.shared.f32 	[%r25+8960], %f91;
	ld.global.f32 	%f92, [%rd12+9088];
	st.shared.f32 	[%r25+9088], %f92;
	ld.global.f32 	%f93, [%rd12+9216];
	st.shared.f32 	[%r25+9216], %f93;
	ld.global.f32 	%f94, [%rd12+9344];
	st.shared.f32 	[%r25+9344], %f94;
	ld.global.f32 	%f95, [%rd12+9472];
	st.shared.f32 	[%r25+9472], %f95;
	ld.global.f32 	%f96, [%rd12+9600];
	st.shared.f32 	[%r25+9600], %f96;
	ld.global.f32 	%f97, [%rd12+9728];
	st.shared.f32 	[%r25+9728], %f97;
	ld.global.f32 	%f98, [%rd12+9856];
	st.shared.f32 	[%r25+9856], %f98;
	ld.global.f32 	%f99, [%rd12+9984];
	st.shared.f32 	[%r25+9984], %f99;
	ld.global.f32 	%f100, [%rd12+10112];
	st.shared.f32 	[%r25+10112], %f100;
	ld.global.f32 	%f101, [%rd12+10240];
	st.shared.f32 	[%r25+10240], %f101;
	ld.global.f32 	%f102, [%rd12+10368];
	st.shared.f32 	[%r25+10368], %f102;
	ld.global.f32 	%f103, [%rd12+10496];
	st.shared.f32 	[%r25+10496], %f103;
	ld.global.f32 	%f104, [%rd12+10624];
	st.shared.f32 	[%r25+10624], %f104;
	ld.global.f32 	%f105, [%rd12+10752];
	st.shared.f32 	[%r25+10752], %f105;
	ld.global.f32 	%f106, [%rd12+10880];
	st.shared.f32 	[%r25+10880], %f106;
	ld.global.f32 	%f107, [%rd12+11008];
	st.shared.f32 	[%r25+11008], %f107;
	ld.global.f32 	%f108, [%rd12+11136];
	st.shared.f32 	[%r25+11136], %f108;
	ld.global.f32 	%f109, [%rd12+11264];
	st.shared.f32 	[%r25+11264], %f109;
	ld.global.f32 	%f110, [%rd12+11392];
	st.shared.f32 	[%r25+11392], %f110;
	ld.global.f32 	%f111, [%rd12+11520];
	st.shared.f32 	[%r25+11520], %f111;
	ld.global.f32 	%f112, [%rd12+11648];
	st.shared.f32 	[%r25+11648], %f112;
	ld.global.f32 	%f113, [%rd12+11776];
	st.shared.f32 	[%r25+11776], %f113;
	ld.global.f32 	%f114, [%rd12+11904];
	st.shared.f32 	[%r25+11904], %f114;
	ld.global.f32 	%f115, [%rd12+12032];
	st.shared.f32 	[%r25+12032], %f115;
	ld.global.f32 	%f116, [%rd12+12160];
	st.shared.f32 	[%r25+12160], %f116;
	ld.global.f32 	%f117, [%rd12+12288];
	st.shared.f32 	[%r25+12288], %f117;
	ld.global.f32 	%f118, [%rd12+12416];
	st.shared.f32 	[%r25+12416], %f118;
	ld.global.f32 	%f119, [%rd12+12544];
	st.shared.f32 	[%r25+12544], %f119;
	ld.global.f32 	%f120, [%rd12+12672];
	st.shared.f32 	[%r25+12672], %f120;
	ld.global.f32 	%f121, [%rd12+12800];
	st.shared.f32 	[%r25+12800], %f121;
	ld.global.f32 	%f122, [%rd12+12928];
	st.shared.f32 	[%r25+12928], %f122;
	ld.global.f32 	%f123, [%rd12+13056];
	st.shared.f32 	[%r25+13056], %f123;
	ld.global.f32 	%f124, [%rd12+13184];
	st.shared.f32 	[%r25+13184], %f124;
	ld.global.f32 	%f125, [%rd12+13312];
	st.shared.f32 	[%r25+13312], %f125;
	ld.global.f32 	%f126, [%rd12+13440];
	st.shared.f32 	[%r25+13440], %f126;
	ld.global.f32 	%f127, [%rd12+13568];
	st.shared.f32 	[%r25+13568], %f127;
	ld.global.f32 	%f128, [%rd12+13696];
	st.shared.f32 	[%r25+13696], %f128;
	ld.global.f32 	%f129, [%rd12+13824];
	st.shared.f32 	[%r25+13824], %f129;
	ld.global.f32 	%f130, [%rd12+13952];
	st.shared.f32 	[%r25+13952], %f130;
	ld.global.f32 	%f131, [%rd12+14080];
	st.shared.f32 	[%r25+14080], %f131;
	ld.global.f32 	%f132, [%rd12+14208];
	st.shared.f32 	[%r25+14208], %f132;
	ld.global.f32 	%f133, [%rd12+14336];
	st.shared.f32 	[%r25+14336], %f133;
	ld.global.f32 	%f134, [%rd12+14464];
	st.shared.f32 	[%r25+14464], %f134;
	ld.global.f32 	%f135, [%rd12+14592];
	st.shared.f32 	[%r25+14592], %f135;
	ld.global.f32 	%f136, [%rd12+14720];
	st.shared.f32 	[%r25+14720], %f136;
	ld.global.f32 	%f137, [%rd12+14848];
	st.shared.f32 	[%r25+14848], %f137;
	ld.global.f32 	%f138, [%rd12+14976];
	st.shared.f32 	[%r25+14976], %f138;
	ld.global.f32 	%f139, [%rd12+15104];
	st.shared.f32 	[%r25+15104], %f139;
	ld.global.f32 	%f140, [%rd12+15232];
	st.shared.f32 	[%r25+15232], %f140;
	ld.global.f32 	%f141, [%rd12+15360];
	st.shared.f32 	[%r25+15360], %f141;
	ld.global.f32 	%f142, [%rd12+15488];
	st.shared.f32 	[%r25+15488], %f142;
	ld.global.f32 	%f143, [%rd12+15616];
	st.shared.f32 	[%r25+15616], %f143;
	ld.global.f32 	%f144, [%rd12+15744];
	st.shared.f32 	[%r25+15744], %f144;
	ld.global.f32 	%f145, [%rd12+15872];
	st.shared.f32 	[%r25+15872], %f145;
	ld.global.f32 	%f146, [%rd12+16000];
	st.shared.f32 	[%r25+16000], %f146;
	ld.global.f32 	%f147, [%rd12+16128];
	st.shared.f32 	[%r25+16128], %f147;
	ld.global.f32 	%f148, [%rd12+16256];
	st.shared.f32 	[%r25+16256], %f148;
	add.s32 	%r40, %r40, 1;
	setp.ne.s32 	%p4, %r40, 32;
	@%p4 bra 	$L__BB1_6;
$L__BB1_7:
	bar.sync 	0;
	shl.b32 	%r27, %r1, 9;
	mov.u32 	%r28, _ZZ32matMul_kernel_shared_master_initPfS_S_E2sA;
	add.s32 	%r10, %r28, %r27;
	shl.b32 	%r29, %r2, 2;
	mov.u32 	%r30, _ZZ32matMul_kernel_shared_master_initPfS_S_E2sB;
	add.s32 	%r11, %r30, %r29;
	mov.f32 	%f216, 0f00000000;
	mov.b32 	%r41, 0;
$L__BB1_8:
	shl.b32 	%r32, %r41, 2;
	add.s32 	%r33, %r10, %r32;
	ld.shared.f32 	%f150, [%r33];
	shl.b32 	%r34, %r41, 7;
	add.s32 	%r35, %r11, %r34;
	ld.shared.f32 	%f151, [%r35];
	mul.f32 	%f2, %f150, %f151;
	mov.b32 	%r42, 0;
$L__BB1_9:
	add.f32 	%f152, %f216, %f2;
	add.f32 	%f153, %f152, %f2;
	add.f32 	%f154, %f153, %f2;
	add.f32 	%f155, %f154, %f2;
	add.f32 	%f156, %f155, %f2;
	add.f32 	%f157, %f156, %f2;
	add.f32 	%f158, %f157, %f2;
	add.f32 	%f159, %f158, %f2;
	add.f32 	%f160, %f159, %f2;
	add.f32 	%f161, %f160, %f2;
	add.f32 	%f162, %f161, %f2;
	add.f32 	%f163, %f162, %f2;
	add.f32 	%f164, %f163, %f2;
	add.f32 	%f165, %f164, %f2;
	add.f32 	%f166, %f165, %f2;
	add.f32 	%f167, %f166, %f2;
	add.f32 	%f168, %f167, %f2;
	add.f32 	%f169, %f168, %f2;
	add.f32 	%f170, %f169, %f2;
	add.f32 	%f171, %f170, %f2;
	add.f32 	%f172, %f171, %f2;
	add.f32 	%f173, %f172, %f2;
	add.f32 	%f174, %f173, %f2;
	add.f32 	%f175, %f174, %f2;
	add.f32 	%f176, %f175, %f2;
	add.f32 	%f177, %f176, %f2;
	add.f32 	%f178, %f177, %f2;
	add.f32 	%f179, %f178, %f2;
	add.f32 	%f180, %f179, %f2;
	add.f32 	%f181, %f180, %f2;
	add.f32 	%f182, %f181, %f2;
	add.f32 	%f183, %f182, %f2;
	add.f32 	%f184, %f183, %f2;
	add.f32 	%f185, %f184, %f2;
	add.f32 	%f186, %f185, %f2;
	add.f32 	%f187, %f186, %f2;
	add.f32 	%f188, %f187, %f2;
	add.f32 	%f189, %f188, %f2;
	add.f32 	%f190, %f189, %f2;
	add.f32 	%f191, %f190, %f2;
	add.f32 	%f192, %f191, %f2;
	add.f32 	%f193, %f192, %f2;
	add.f32 	%f194, %f193, %f2;
	add.f32 	%f195, %f194, %f2;
	add.f32 	%f196, %f195, %f2;
	add.f32 	%f197, %f196, %f2;
	add.f32 	%f198, %f197, %f2;
	add.f32 	%f199, %f198, %f2;
	add.f32 	%f200, %f199, %f2;
	add.f32 	%f201, %f200, %f2;
	add.f32 	%f202, %f201, %f2;
	add.f32 	%f203, %f202, %f2;
	add.f32 	%f204, %f203, %f2;
	add.f32 	%f205, %f204, %f2;
	add.f32 	%f206, %f205, %f2;
	add.f32 	%f207, %f206, %f2;
	add.f32 	%f208, %f207, %f2;
	add.f32 	%f209, %f208, %f2;
	add.f32 	%f210, %f209, %f2;
	add.f32 	%f211, %f210, %f2;
	add.f32 	%f212, %f211, %f2;
	add.f32 	%f213, %f212, %f2;
	add.f32 	%f214, %f213, %f2;
	add.f32 	%f216, %f214, %f2;
	add.s32 	%r42, %r42, 64;
	setp.ne.s32 	%p5, %r42, 4096;
	@%p5 bra 	$L__BB1_9;
	add.s32 	%r41, %r41, 1;
	setp.ne.s32 	%p6, %r41, 128;
	@%p6 bra 	$L__BB1_8;
	cvta.to.global.u64 	%rd13, %rd8;
	mov.u32 	%r36, %ntid.y;
	mad.lo.s32 	%r37, %r1, %r36, %r2;
	mul.wide.u32 	%rd14, %r37, 4;
	add.s64 	%rd15, %rd13, %rd14;
	st.global.f32 	[%rd15], %f216;
	ret;

}


// ===== COMPILED SASS (sm_100) =====

	.target	sm_100

	.elftype	@"ET_EXEC"


//--------------------- .note.nv.tkinfo           --------------------------
	.section	.note.nv.tkinfo,"",@"SHT_NOTE"
	.sectionflags	@"SHF_NOTE_NV_TKINFO"
	.tkinfo
        /*0018*/ 	.word	0x00000002
        /*0030*/ 	.string	""
        /*0030*/ 	.string	"ptxas"
        /*0030*/ 	.string	"Cuda compilation tools, release 13.0, V13.0.88"
        /*0030*/ 	.string	"Build cuda_13.0.r13.0/compiler.36424714_0"
        /*0030*/ 	.string	"-arch sm_100 -m 64 "



//--------------------- .note.nv.cuinfo           --------------------------
	.section	.note.nv.cuinfo,"",@"SHT_NOTE"
	.sectionflags	@"SHF_NOTE_NV_CUINFO"
        /*0018*/ 	.short	0x0002
        /*001a*/ 	.short	0x0064
        /*001c*/ 	.short	0x0082
	.zero		2


//--------------------- .nv.info                  --------------------------
	.section	.nv.info,"",@"SHT_CUDA_INFO"
	.align	4


	//----- nvinfo : EIATTR_REGCOUNT
	.align		4
        /*0000*/ 	.byte	0x04, 0x2f
        /*0002*/ 	.short	(.L_1 - .L_0)
	.align		4
.L_0:
        /*0004*/ 	.word	index@(_Z13matMul_kernelPfS_S_)
        /*0008*/ 	.word	0x00000012


	//----- nvinfo : EIATTR_FRAME_SIZE
	.align		4
.L_1:
        /*000c*/ 	.byte	0x04, 0x11
        /*000e*/ 	.short	(.L_3 - .L_2)
	.align		4
.L_2:
        /*0010*/ 	.word	index@(_Z13matMul_kernelPfS_S_)
        /*0014*/ 	.word	0x00000000


	//----- nvinfo : EIATTR_REGCOUNT
	.align		4
.L_3:
        /*0018*/ 	.byte	0x04, 0x2f
        /*001a*/ 	.short	(.L_5 - .L_4)
	.align		4
.L_4:
        /*001c*/ 	.word	index@(_Z32matMul_kernel_shared_master_initPfS_S_)
        /*0020*/ 	.word	0x00000020


	//----- nvinfo : EIATTR_FRAME_SIZE
	.align		4
.L_5:
        /*0024*/ 	.byte	0x04, 0x11
        /*0026*/ 	.short	(.L_7 - .L_6)
	.align		4
.L_6:
        /*0028*/ 	.word	index@(_Z32matMul_kernel_shared_master_initPfS_S_)
        /*002c*/ 	.word	0x00000000


	//----- nvinfo : EIATTR_MIN_STACK_SIZE
	.align		4
.L_7:
        /*0030*/ 	.byte	0x04, 0x12
        /*0032*/ 	.short	(.L_9 - .L_8)
	.align		4
.L_8:
        /*0034*/ 	.word	index@(_Z32matMul_kernel_shared_master_initPfS_S_)
        /*0038*/ 	.word	0x00000000


	//----- nvinfo : EIATTR_MIN_STACK_SIZE
	.align		4
.L_9:
        /*003c*/ 	.byte	0x04, 0x12
        /*003e*/ 	.short	(.L_11 - .L_10)
	.align		4
.L_10:
        /*0040*/ 	.word	index@(_Z13matMul_kernelPfS_S_)
        /*0044*/ 	.word	0x00000000
.L_11:


//--------------------- .nv.compat                --------------------------
	.section	.nv.compat,"",@"SHT_CUDA_COMPAT_INFO"
	.align	4
        /*0000*/ 	.byte	0x02, 0x09, 0x00, 0x00, 0x02, 0x02, 0x01, 0x00, 0x02, 0x05, 0x05, 0x00, 0x03, 0x07, 0x01, 0x01
        /*0010*/ 	.byte	0x02, 0x03, 0x00, 0x00, 0x02, 0x06, 0x01, 0x00, 0x04, 0x0b, 0x08, 0x00, 0x09, 0x00, 0x00, 0x00
        /*0020*/ 	.byte	0x00, 0x00, 0x00, 0x00


//--------------------- .nv.info._Z32matMul_kernel_shared_master_initPfS_S_ --------------------------
	.section	.nv.info._Z32matMul_kernel_shared_master_initPfS_S_,"",@"SHT_CUDA_INFO"
	.sectionflags	@""
	.align	4


	//----- nvinfo : EIATTR_CUDA_API_VERSION
	.align		4
        /*0000*/ 	.byte	0x04, 0x37
        /*0002*/ 	.short	(.L_13 - .L_12)
.L_12:
        /*0004*/ 	.word	0x00000082


	//----- nvinfo : EIATTR_KPARAM_INFO
	.align		4
.L_13:
        /*0008*/ 	.byte	0x04, 0x17
        /*000a*/ 	.short	(.L_15 - .L_14)
.L_14:
        /*000c*/ 	.word	0x00000000
        /*0010*/ 	.short	0x0002
        /*0012*/ 	.short	0x0010
        /*0014*/ 	.byte	0x00, 0xf5, 0x21, 0x00


	//----- nvinfo : EIATTR_KPARAM_INFO
	.align		4
.L_15:
        /*0018*/ 	.byte	0x04, 0x17
        /*001a*/ 	.short	(.L_17 - .L_16)
.L_16:
        /*001c*/ 	.word	0x00000000
        /*0020*/ 	.short	0x0001
        /*0022*/ 	.short	0x0008
        /*0024*/ 	.byte	0x00, 0xf5, 0x21, 0x00


	//----- nvinfo : EIATTR_KPARAM_INFO
	.align		4
.L_17:
        /*0028*/ 	.byte	0x04, 0x17
        /*002a*/ 	.short	(.L_19 - .L_18)
.L_18:
        /*002c*/ 	.word	0x00000000
        /*0030*/ 	.short	0x0000
        /*0032*/ 	.short	0x0000
        /*0034*/ 	.byte	0x00, 0xf5, 0x21, 0x00


	//----- nvinfo : EIATTR_SPARSE_MMA_MASK
	.align		4
.L_19:
        /*0038*/ 	.byte	0x03, 0x50
        /*003a*/ 	.short	0x0000


	//----- nvinfo : EIATTR_MAXREG_COUNT
	.align		4
        /*003c*/ 	.byte	0x03, 0x1b
        /*003e*/ 	.short	0x00ff


	//----- nvinfo : EIATTR_NUM_BARRIERS
	.align		4
        /*0040*/ 	.byte	0x02, 0x4c
        /*0042*/ 	.byte	0x01
	.zero		1


	//----- nvinfo : EIATTR_MERCURY_ISA_VERSION
	.align		4
        /*0044*/ 	.byte	0x03, 0x5f
        /*0046*/ 	.short	0x0101


	//----- nvinfo : EIATTR_VRC_CTA_INIT_COUNT
	.align		4
        /*0048*/ 	.byte	0x02, 0x4a
	.zero		1
	.zero		1


	//----- nvinfo : EIATTR_EXIT_INSTR_OFFSETS
	.align		4
        /*004c*/ 	.byte	0x04, 0x1c
        /*004e*/ 	.short	(.L_21 - .L_20)


	//   ....[0]....
.L_20:
        /*0050*/ 	.word	0x00002980


	//----- nvinfo : EIATTR_CRS_STACK_SIZE
	.align		4
.L_21:
        /*0054*/ 	.byte	0x04, 0x1e
        /*0056*/ 	.short	(.L_23 - .L_22)
.L_22:
        /*0058*/ 	.word	0x00000000


	//----- nvinfo : EIATTR_CBANK_PARAM_SIZE
	.align		4
.L_23:
        /*005c*/ 	.byte	0x03, 0x19
        /*005e*/ 	.short	0x0018


	//----- nvinfo : EIATTR_PARAM_CBANK
	.align		4
        /*0060*/ 	.byte	0x04, 0x0a
        /*0062*/ 	.short	(.L_25 - .L_24)
	.align		4
.L_24:
        /*0064*/ 	.word	index@(.nv.constant0._Z32matMul_kernel_shared_master_initPfS_S_)
        /*0068*/ 	.short	0x0380
        /*006a*/ 	.short	0x0018


	//----- nvinfo : EIATTR_SW_WAR
	.align		4
.L_25:
        /*006c*/ 	.byte	0x04, 0x36
        /*006e*/ 	.short	(.L_27 - .L_26)
.L_26:
        /*0070*/ 	.word	0x00000008
.L_27:


//--------------------- .nv.info._Z13matMul_kernelPfS_S_ --------------------------
	.section	.nv.info._Z13matMul_kernelPfS_S_,"",@"SHT_CUDA_INFO"
	.sectionflags	@""
	.align	4


	//----- nvinfo : EIATTR_CUDA_API_VERSION
	.align		4
        /*0000*/ 	.byte	0x04, 0x37
        /*0002*/ 	.short	(.L_29 - .L_28)
.L_28:
        /*0004*/ 	.word	0x00000082


	//----- nvinfo : EIATTR_KPARAM_INFO
	.align		4
.L_29:
        /*0008*/ 	.byte	0x04, 0x17
        /*000a*/ 	.short	(.L_31 - .L_30)
.L_30:
        /*000c*/ 	.word	0x00000000
        /*0010*/ 	.short	0x0002
        /*0012*/ 	.short	0x0010
        /*0014*/ 	.byte	0x00, 0xf5, 0x21, 0x00


	//----- nvinfo : EIATTR_KPARAM_INFO
	.align		4
.L_31:
        /*0018*/ 	.byte	0x04, 0x17
        /*001a*/ 	.short	(.L_33 - .L_32)
.L_32:
        /*001c*/ 	.word	0x00000000
        /*0020*/ 	.short	0x0001
        /*0022*/ 	.short	0x0008
        /*0024*/ 	.byte	0x00, 0xf5, 0x21, 0x00


	//----- nvinfo : EIATTR_KPARAM_INFO
	.align		4
.L_33:
        /*0028*/ 	.byte	0x04, 0x17
        /*002a*/ 	.short	(.L_35 - .L_34)
.L_34:
        /*002c*/ 	.word	0x00000000
        /*0030*/ 	.short	0x0000
        /*0032*/ 	.short	0x0000
        /*0034*/ 	.byte	0x00, 0xf5, 0x21, 0x00


	//----- nvinfo : EIATTR_SPARSE_MMA_MASK
	.align		4
.L_35:
        /*0038*/ 	.byte	0x03, 0x50
        /*003a*/ 	.short	0x0000


	//----- nvinfo : EIATTR_MAXREG_COUNT
	.align		4
        /*003c*/ 	.byte	0x03, 0x1b
        /*003e*/ 	.short	0x00ff


	//----- nvinfo : EIATTR_MERCURY_ISA_VERSION
	.align		4
        /*0040*/ 	.byte	0x03, 0x5f
        /*0042*/ 	.short	0x0101


	//----- nvinfo : EIATTR_VRC_CTA_INIT_COUNT
	.align		4
        /*0044*/ 	.byte	0x02, 0x4a
	.zero		1
	.zero		1


	//----- nvinfo : EIATTR_EXIT_INSTR_OFFSETS
	.align		4
        /*0048*/ 	.byte	0x04, 0x1c
        /*004a*/ 	.short	(.L_37 - .L_36)


	//   ....[0]....
.L_36:
        /*004c*/ 	.word	0x000011c0


	//----- nvinfo : EIATTR_CBANK_PARAM_SIZE
	.align		4
.L_37:
        /*0050*/ 	.byte	0x03, 0x19
        /*0052*/ 	.short	0x0018


	//----- nvinfo : EIATTR_PARAM_CBANK
	.align		4
        /*0054*/ 	.byte	0x04, 0x0a
        /*0056*/ 	.short	(.L_39 - .L_38)
	.align		4
.L_38:
        /*0058*/ 	.word	index@(.nv.constant0._Z13matMul_kernelPfS_S_)
        /*005c*/ 	.short	0x0380
        /*005e*/ 	.short	0x0018


	//----- nvinfo : EIATTR_SW_WAR
	.align		4
.L_39:
        /*0060*/ 	.byte	0x04, 0x36
        /*0062*/ 	.short	(.L_41 - .L_40)
.L_40:
        /*0064*/ 	.word	0x00000008
.L_41:


//--------------------- .nv.callgraph             --------------------------
	.section	.nv.callgraph,"",@"SHT_CUDA_CALLGRAPH"
	.align	4
	.sectionentsize	8
	.align		4
        /*0000*/ 	.word	0x00000000
	.align		4
        /*0004*/ 	.word	0xffffffff
	.align		4
        /*0008*/ 	.word	0x00000000
	.align		4
        /*000c*/ 	.word	0xfffffffe
	.align		4
        /*0010*/ 	.word	0x00000000
	.align		4
        /*0014*/ 	.word	0xfffffffd
	.align		4
        /*0018*/ 	.word	0x00000000
	.align		4
        /*001c*/ 	.word	0xfffffffc


//--------------------- .text._Z32matMul_kernel_shared_master_initPfS_S_ --------------------------
	.section	.text._Z32matMul_kernel_shared_master_initPfS_S_,"ax",@progbits
	.align	128
        .global         _Z32matMul_kernel_shared_master_initPfS_S_
        .type           _Z32matMul_kernel_shared_master_initPfS_S_,@function
        .size           _Z32matMul_kernel_shared_master_initPfS_S_,(.L_x_11 - _Z32matMul_kernel_shared_master_initPfS_S_)
        .other          _Z32matMul_kernel_shared_master_initPfS_S_,@"STO_CUDA_ENTRY STV_DEFAULT"
_Z32matMul_kernel_shared_master_initPfS_S_:
.text._Z32matMul_kernel_shared_master_initPfS_S_:
[----:B------:R-:W-:Y:S01]  /*0000*/  LDC R1, c[0x0][0x37c] ;  /* 0x0000df00ff017b82 */ /* 0x000fe20000000800 */
[----:B------:R-:W0:Y:S01]  /*0010*/  S2R R2, SR_TID.X ;  /* 0x0000000000027919 */ /* 0x000e220000002100 */
[----:B------:R-:W1:Y:S01]  /*0020*/  LDCU.64 UR10, c[0x0][0x358] ;  /* 0x00006b00ff0a77ac */ /* 0x000e620008000a00 */
[----:B------:R-:W-:Y:S01]  /*0030*/  BSSY.RECONVERGENT B0, `(.L_x_0) ;  /* 0x0000179000007945 */ /* 0x000fe20003800200 */
[----:B------:R-:W0:Y:S02]  /*0040*/  S2R R0, SR_TID.Y ;  /* 0x0000000000007919 */ /* 0x000e240000002200 */
[----:B0-----:R-:W-:-:S13]  /*0050*/  LOP3.LUT P0, RZ, R2, R0, RZ, 0xfc, !PT ;  /* 0x0000000002ff7212 */ /* 0x001fda000780fcff */
[----:B-1----:R-:W-:Y:S05]  /*0060*/  @P0 BRA `(.L_x_1) ;  /* 0x0000001400d40947 */ /* 0x002fea0003800000 */
[----:B------:R-:W0:Y:S01]  /*0070*/  S2UR UR5, SR_CgaCtaId ;  /* 0x00000000000579c3 */ /* 0x000e220000008800 */
[----:B------:R-:W1:Y:S01]  /*0080*/  LDCU.64 UR6, c[0x0][0x380] ;  /* 0x00007000ff0677ac */ /* 0x000e620008000a00 */
[----:B------:R-:W-:Y:S01]  /*0090*/  UMOV UR4, 0x400 ;  /* 0x0000040000047882 */ /* 0x000fe20000000000 */
[----:B-1----:R-:W-:-:S04]  /*00a0*/  UIADD3 UR6, UP0, UPT, UR6, 0x20, URZ ;  /* 0x0000002006067890 */ /* 0x002fc8000ff1e0ff */
[----:B------:R-:W-:Y:S02]  /*00b0*/  UIADD3.X UR7, UPT, UPT, URZ, UR7, URZ, UP0, !UPT ;  /* 0x00000007ff077290 */ /* 0x000fe400087fe4ff */
[----:B0-----:R-:W-:-:S03]  /*00c0*/  ULEA UR5, UR5, UR4, 0x18 ;  /* 0x0000000405057291 */ /* 0x001fc6000f8ec0ff */
[----:B------:R-:W-:-:S09]  /*00d0*/  UMOV UR4, URZ ;  /* 0x000000ff00047c82 */ /* 0x000fd20008000000 */
.L_x_3:
[----:B------:R-:W-:Y:S01]  /*00e0*/  UIMAD.WIDE.U32 UR8, UR4, 0x200, UR6 ;  /* 0x00000200040878a5 */ /* 0x000fe2000f8e0006 */
[----:B------:R-:W-:Y:S01]  /*00f0*/  HFMA2 R3, -RZ, RZ, 0, 1.9073486328125e-06 ;  /* 0x00000020ff037431 */ /* 0x000fe200000001ff */
[----:B------:R-:W-:Y:S02]  /*0100*/  ULEA UR12, UR4, UR5, 0x9 ;  /* 0x00000005040c7291 */ /* 0x000fe4000f8e48ff */
[----:B------:R-:W-:Y:S02]  /*0110*/  UIADD3 UR4, UPT, UPT, UR4, 0x1, URZ ;  /* 0x0000000104047890 */ /* 0x000fe4000fffe0ff */
[----:B------:R-:W-:Y:S02]  /*0120*/  MOV R4, UR8 ;  /* 0x0000000800047c02 */ /* 0x000fe40008000f00 */
[----:B------:R-:W-:Y:S01]  /*0130*/  MOV R7, UR9 ;  /* 0x0000000900077c02 */ /* 0x000fe20008000f00 */
[----:B------:R-:W-:Y:S01]  /*0140*/  UISETP.NE.AND UP0, UPT, UR4, 0x20, UPT ;  /* 0x000000200400788c */ /* 0x000fe2000bf05270 */
[----:B------:R-:W-:-:S02]  /*0150*/  MOV R5, UR9 ;  /* 0x0000000900057c02 */ /* 0x000fc40008000f00 */
[----:B------:R-:W-:Y:S02]  /*0160*/  MOV R6, UR8 ;  /* 0x0000000800067c02 */ /* 0x000fe40008000f00 */
[----:B------:R-:W-:Y:S02]  /*0170*/  MOV R26, R4 ;  /* 0x00000004001a7202 */ /* 0x000fe40000000f00 */
[----:B------:R-:W-:-:S07]  /*0180*/  MOV R27, R7 ;  /* 0x00000007001b7202 */ /* 0x000fce0000000f00 */
.L_x_2:
[----:B------:R-:W-:Y:S02]  /*0190*/  MOV R24, R26 ;  /* 0x0000001a00187202 */ /* 0x000fe40000000f00 */
[----:B------:R-:W-:-:S05]  /*01a0*/  MOV R25, R27 ;  /* 0x0000001b00197202 */ /* 0x000fca0000000f00 */
[----:B------:R-:W2:Y:S04]  /*01b0*/  LDG.E R16, desc[UR10][R24.64+-0x20] ;  /* 0xffffe00a18107981 */ /* 0x000ea8000c1e1900 */
[----:B------:R-:W2:Y:S04]  /*01c0*/  LDG.E R17, desc[UR10][R24.64+-0x1c] ;  /* 0xffffe40a18117981 */ /* 0x000ea8000c1e1900 */
[----:B------:R-:W2:Y:S04]  /*01d0*/  LDG.E R18, desc[UR10][R24.64+-0x18] ;  /* 0xffffe80a18127981 */ /* 0x000ea8000c1e1900 */
[----:B------:R-:W2:Y:S04]  /*01e0*/  LDG.E R19, desc[UR10][R24.64+-0x14] ;  /* 0xffffec0a18137981 */ /* 0x000ea8000c1e1900 */
[----:B------:R-:W3:Y:S04]  /*01f0*/  LDG.E R4, desc[UR10][R24.64+-0x10] ;  /* 0xfffff00a18047981 */ /* 0x000ee8000c1e1900 */
[----:B------:R-:W3:Y:S04]  /*0200*/  LDG.E R5, desc[UR10][R24.64+-0xc] ;  /* 0xfffff40a18057981 */ /* 0x000ee8000c1e1900 */
[----:B------:R-:W3:Y:S04]  /*0210*/  LDG.E R6, desc[UR10][R24.64+-0x8] ;  /* 0xfffff80a18067981 */ /* 0x000ee8000c1e1900 */
[----:B------:R-:W3:Y:S04]  /*0220*/  LDG.E R7, desc[UR10][R24.64+-0x4] ;  /* 0xfffffc0a18077981 */ /* 0x000ee8000c1e1900 */
[----:B------:R-:W4:Y:S04]  /*0230*/  LDG.E R8, desc[UR10][R24.64] ;  /* 0x0000000a18087981 */ /* 0x000f28000c1e1900 */
[----:B------:R-:W4:Y:S04]  /*0240*/  LDG.E R9, desc[UR10][R24.64+0x4] ;  /* 0x0000040a18097981 */ /* 0x000f28000c1e1900 */
[----:B------:R-:W4:Y:S04]  /*0250*/  LDG.E R10, desc[UR10][R24.64+0x8] ;  /* 0x0000080a180a7981 */ /* 0x000f28000c1e1900 */
[----:B------:R-:W4:Y:S04]  /*0260*/  LDG.E R11, desc[UR10][R24.64+0xc] ;  /* 0x00000c0a180b7981 */ /* 0x000f28000c1e1900 */
[----:B------:R-:W5:Y:S04]  /*0270*/  LDG.E R12, desc[UR10][R24.64+0x10] ;  /* 0x0000100a180c7981 */ /* 0x000f68000c1e1900 */
[----:B------:R-:W5:Y:S04]  /*0280*/  LDG.E R13, desc[UR10][R24.64+0x14] ;  /* 0x0000140a180d7981 */ /* 0x000f68000c1e1900 */
[----:B------:R-:W5:Y:S04]  /*0290*/  LDG.E R14, desc[UR10][R24.64+0x18] ;  /* 0x0000180a180e7981 */ /* 0x000f68000c1e1900 */
[----:B------:R-:W5:Y:S04]  /*02a0*/  LDG.E R15, desc[UR10][R24.64+0x1c] ;  /* 0x00001c0a180f7981 */ /* 0x000f68000c1e1900 */
[----:B------:R-:W5:Y:S04]  /*02b0*/  LDG.E R20, desc[UR10][R24.64+0x30] ;  /* 0x0000300a18147981 */ /* 0x000f68000c1e1900 */
[----:B------:R-:W5:Y:S04]  /*02c0*/  LDG.E R21, desc[UR10][R24.64+0x34] ;  /* 0x0000340a18157981 */ /* 0x000f68000c1e1900 */
[----:B------:R-:W5:Y:S04]  /*02d0*/  LDG.E R22, desc[UR10][R24.64+0x38] ;  /* 0x0000380a18167981 */ /* 0x000f68000c1e1900 */
[----:B------:R-:W5:Y:S04]  /*02e0*/  LDG.E R23, desc[UR10][R24.64+0x3c] ;  /* 0x00003c0a18177981 */ /* 0x000f68000c1e1900 */
[----:B--2---:R0:W-:Y:S04]  /*02f0*/  STS.128 [R3+UR12+-0x20], R16 ;  /* 0xffffe01003007988 */ /* 0x0041e80008000c0c */
[----:B0-----:R-:W2:Y:S04]  /*0300*/  LDG.E R16, desc[UR10][R24.64+0x20] ;  /* 0x0000200a18107981 */ /* 0x001ea8000c1e1900 */
[----:B------:R-:W2:Y:S04]  /*0310*/  LDG.E R17, desc[UR10][R24.64+0x24] ;  /* 0x0000240a18117981 */ /* 0x000ea8000c1e1900 */
[----:B------:R-:W2:Y:S04]  /*0320*/  LDG.E R18, desc[UR10][R24.64+0x28] ;  /* 0x0000280a18127981 */ /* 0x000ea8000c1e1900 */
[----:B------:R-:W2:Y:S04]  /*0330*/  LDG.E R19, desc[UR10][R24.64+0x2c] ;  /* 0x00002c0a18137981 */ /* 0x000ea8000c1e1900 */
[----:B---3--:R0:W-:Y:S04]  /*0340*/  STS.128 [R3+UR12+-0x10], R4 ;  /* 0xfffff00403007988 */ /* 0x0081e80008000c0c */
[----:B----4-:R1:W-:Y:S04]  /*0350*/  STS.128 [R3+UR12], R8 ;  /* 0x0000000803007988 */ /* 0x0103e80008000c0c */
[----:B-----5:R3:W-:Y:S04]  /*0360*/  STS.128 [R3+UR12+0x10], R12 ;  /* 0x0000100c03007988 */ /* 0x0207e80008000c0c */
[----:B0-----:R-:W4:Y:S04]  /*0370*/  LDG.E R4, desc[UR10][R24.64+0x40] ;  /* 0x0000400a18047981 */ /* 0x001f28000c1e1900 */
[----:B------:R-:W4:Y:S04]  /*0380*/  LDG.E R5, desc[UR10][R24.64+0x44] ;  /* 0x0000440a18057981 */ /* 0x000f28000c1e1900 */
[----:B------:R-:W4:Y:S04]  /*0390*/  LDG.E R6, desc[UR10][R24.64+0x48] ;  /* 0x0000480a18067981 */ /* 0x000f28000c1e1900 */
[----:B------:R0:W-:Y:S04]  /*03a0*/  STS.128 [R3+UR12+0x30], R20 ;  /* 0x0000301403007988 */ /* 0x0001e80008000c0c */
[----:B------:R-:W4:Y:S04]  /*03b0*/  LDG.E R7, desc[UR10][R24.64+0x4c] ;  /* 0x00004c0a18077981 */ /* 0x000f28000c1e1900 */
[----:B-1----:R-:W5:Y:S04]  /*03c0*/  LDG.E R8, desc[UR10][R24.64+0x50] ;  /* 0x0000500a18087981 */ /* 0x002f68000c1e1900 */
[----:B------:R-:W5:Y:S04]  /*03d0*/  LDG.E R9, desc[UR10][R24.64+0x54] ;  /* 0x0000540a18097981 */ /* 0x000f68000c1e1900 */
[----:B------:R-:W5:Y:S04]  /*03e0*/  LDG.E R10, desc[UR10][R24.64+0x58] ;  /* 0x0000580a180a7981 */ /* 0x000f68000c1e1900 */
[----:B------:R-:W5:Y:S04]  /*03f0*/  LDG.E R11, desc[UR10][R24.64+0x5c] ;  /* 0x00005c0a180b7981 */ /* 0x000f68000c1e1900 */
[----:B---3--:R-:W3:Y:S04]  /*0400*/  LDG.E R12, desc[UR10][R24.64+0x60] ;  /* 0x0000600a180c7981 */ /* 0x008ee8000c1e1900 */
[----:B------:R-:W3:Y:S04]  /*0410*/  LDG.E R13, desc[UR10][R24.64+0x64] ;  /* 0x0000640a180d7981 */ /* 0x000ee8000c1e1900 */
[----:B------:R-:W3:Y:S04]  /*0420*/  LDG.E R14, desc[UR10][R24.64+0x68] ;  /* 0x0000680a180e7981 */ /* 0x000ee8000c1e1900 */
[----:B------:R-:W3:Y:S04]  /*0430*/  LDG.E R15, desc[UR10][R24.64+0x6c] ;  /* 0x00006c0a180f7981 */ /* 0x000ee8000c1e1900 */
[----:B0-----:R-:W3:Y:S04]  /*0440*/  LDG.E R20, desc[UR10][R24.64+0x80] ;  /* 0x0000800a18147981 */ /* 0x001ee8000c1e1900 */
[----:B------:R-:W3:Y:S04]  /*0450*/  LDG.E R21, desc[UR10][R24.64+0x84] ;  /* 0x0000840a18157981 */ /* 0x000ee8000c1e1900 */
[----:B------:R-:W3:Y:S04]  /*0460*/  LDG.E R22, desc[UR10][R24.64+0x88] ;  /* 0x0000880a18167981 */ /* 0x000ee8000c1e1900 */
[----:B------:R-:W3:Y:S04]  /*0470*/  LDG.E R23, desc[UR10][R24.64+0x8c] ;  /* 0x00008c0a18177981 */ /* 0x000ee8000c1e1900 */
[----:B--2---:R0:W-:Y:S04]  /*0480*/  STS.128 [R3+UR12+0x20], R16 ;  /* 0x0000201003007988 */ /* 0x0041e80008000c0c */
[----:B0-----:R-:W2:Y:S04]  /*0490*/  LDG.E R16, desc[UR10][R24.64+0x70] ;  /* 0x0000700a18107981 */ /* 0x001ea8000c1e1900 */
[----:B------:R-:W2:Y:S04]  /*04a0*/  LDG.E R17, desc[UR10][R24.64+0x74] ;  /* 0x0000740a18117981 */ /* 0x000ea8000c1e1900 */
[----:B------:R-:W2:Y:S04]  /*04b0*/  LDG.E R18, desc[UR10][R24.64+0x78] ;  /* 0x0000780a18127981 */ /* 0x000ea8000c1e1900 */
[----:B------:R-:W2:Y:S04]  /*04c0*/  LDG.E R19, desc[UR10][R24.64+0x7c] ;  /* 0x00007c0a18137981 */ /* 0x000ea8000c1e1900 */
[----:B----4-:R0:W-:Y:S04]  /*04d0*/  STS.128 [R3+UR12+0x40], R4 ;  /* 0x0000400403007988 */ /* 0x0101e80008000c0c */
[----:B-----5:R1:W-:Y:S04]  /*04e0*/  STS.128 [R3+UR12+0x50], R8 ;  /* 0x0000500803007988 */ /* 0x0203e80008000c0c */
[----:B0-----:R-:W4:Y:S04]  /*04f0*/  LDG.E R4, desc[UR10][R24.64+0x90] ;  /* 0x0000900a18047981 */ /* 0x001f28000c1e1900 */
[----:B------:R-:W4:Y:S04]  /*0500*/  LDG.E R5, desc[UR10][R24.64+0x94] ;  /* 0x0000940a18057981 */ /* 0x000f28000c1e1900 */
[----:B------:R-:W4:Y:S04]  /*0510*/  LDG.E R6, desc[UR10][R24.64+0x98] ;  /* 0x0000980a18067981 */ /* 0x000f28000c1e1900 */
[----:B---3--:R0:W-:Y:S04]  /*0520*/  STS.128 [R3+UR12+0x60], R12 ;  /* 0x0000600c03007988 */ /* 0x0081e80008000c0c */
[----:B------:R-:W4:Y:S04]  /*0530*/  LDG.E R7, desc[UR10][R24.64+0x9c] ;  /* 0x00009c0a18077981 */ /* 0x000f28000c1e1900 */
[----:B-1----:R-:W3:Y:S04]  /*0540*/  LDG.E R8, desc[UR10][R24.64+0xa0] ;  /* 0x0000a00a18087981 */ /* 0x002ee8000c1e1900 */
[----:B------:R-:W3:Y:S04]  /*0550*/  LDG.E R9, desc[UR10][R24.64+0xa4] ;  /* 0x0000a40a18097981 */ /* 0x000ee8000c1e1900 */
[----:B------:R1:W-:Y:S04]  /*0560*/  STS.128 [R3+UR12+0x80], R20 ;  /* 0x0000801403007988 */ /* 0x0003e80008000c0c */
[----:B------:R-:W3:Y:S04]  /*0570*/  LDG.E R10, desc[UR10][R24.64+0xa8] ;  /* 0x0000a80a180a7981 */ /* 0x000ee8000c1e1900 */
[----:B------:R-:W3:Y:S04]  /*0580*/  LDG.E R11, desc[UR10][R24.64+0xac] ;  /* 0x0000ac0a180b7981 */ /* 0x000ee8000c1e1900 */
[----:B0-----:R-:W5:Y:S04]  /*0590*/  LDG.E R12, desc[UR10][R24.64+0xb0] ;  /* 0x0000b00a180c7981 */ /* 0x001f68000c1e1900 */
[----:B------:R-:W5:Y:S04]  /*05a0*/  LDG.E R13, desc[UR10][R24.64+0xb4] ;  /* 0x0000b40a180d7981 */ /* 0x000f68000c1e1900 */
[----:B------:R-:W5:Y:S04]  /*05b0*/  LDG.E R14, desc[UR10][R24.64+0xb8] ;  /* 0x0000b80a180e7981 */ /* 0x000f68000c1e1900 */
[----:B------:R-:W5:Y:S04]  /*05c0*/  LDG.E R15, desc[UR10][R24.64+0xbc] ;  /* 0x0000bc0a180f7981 */ /* 0x000f68000c1e1900 */
[----:B-1----:R-:W5:Y:S04]  /*05d0*/  LDG.E R20, desc[UR10][R24.64+0xd0] ;  /* 0x0000d00a18147981 */ /* 0x002f68000c1e1900 */
[----:B------:R-:W5:Y:S04]  /*05e0*/  LDG.E R21, desc[UR10][R24.64+0xd4] ;  /* 0x0000d40a18157981 */ /* 0x000f68000c1e1900 */
[----:B------:R-:W5:Y:S04]  /*05f0*/  LDG.E R22, desc[UR10][R24.64+0xd8] ;  /* 0x0000d80a18167981 */ /* 0x000f68000c1e1900 */
[----:B------:R-:W5:Y:S04]  /*0600*/  LDG.E R23, desc[UR10][R24.64+0xdc] ;  /* 0x0000dc0a18177981 */ /* 0x000f68000c1e1900 */
[----:B--2---:R0:W-:Y:S04]  /*0610*/  STS.128 [R3+UR12+0x70], R16 ;  /* 0x0000701003007988 */ /* 0x0041e80008000c0c */
[----:B0-----:R-:W2:Y:S04]  /*0620*/  LDG.E R16, desc[UR10][R24.64+0xc0] ;  /* 0x0000c00a18107981 */ /* 0x001ea8000c1e1900 */
[----:B------:R-:W2:Y:S04]  /*0630*/  LDG.E R17, desc[UR10][R24.64+0xc4] ;  /* 0x0000c40a18117981 */ /* 0x000ea8000c1e1900 */
[----:B------:R-:W2:Y:S04]  /*0640*/  LDG.E R18, desc[UR10][R24.64+0xc8] ;  /* 0x0000c80a18127981 */ /* 0x000ea8000c1e1900 */
[----:B------:R-:W2:Y:S01]  /*0650*/  LDG.E R19, desc[UR10][R24.64+0xcc] ;  /* 0x0000cc0a18137981 */ /* 0x000ea2000c1e1900 */
[----:B------:R-:W-:-:S03]  /*0660*/  IADD3 R26, P1, PT, R24, 0x100, RZ ;  /* 0x00000100181a7810 */ /* 0x000fc60007f3e0ff */
[----:B----4-:R-:W-:Y:S04]  /*0670*/  STS.128 [R3+UR12+0x90], R4 ;  /* 0x0000900403007988 */ /* 0x010fe80008000c0c */
[----:B---3--:R-:W-:Y:S04]  /*0680*/  STS.128 [R3+UR12+0xa0], R8 ;  /* 0x0000a00803007988 */ /* 0x008fe80008000c0c */
[----:B-----5:R-:W-:Y:S04]  /*0690*/  STS.128 [R3+UR12+0xb0], R12 ;  /* 0x0000b00c03007988 */ /* 0x020fe80008000c0c */
[----:B------:R-:W-:Y:S01]  /*06a0*/  STS.128 [R3+UR12+0xd0], R20 ;  /* 0x0000d01403007988 */ /* 0x000fe20008000c0c */
[----:B------:R-:W-:-:S03]  /*06b0*/  IADD3.X R27, PT, PT, RZ, R25, RZ, P1, !PT ;  /* 0x00000019ff1b7210 */ /* 0x000fc60000ffe4ff */
[----:B--2---:R0:W-:Y:S02]  /*06c0*/  STS.128 [R3+UR12+0xc0], R16 ;  /* 0x0000c01003007988 */ /* 0x0041e40008000c0c */
[----:B0-----:R-:W-:-:S04]  /*06d0*/  IADD3 R3, PT, PT, R3, 0x100, RZ ;  /* 0x0000010003037810 */ /* 0x001fc80007ffe0ff */
[----:B------:R-:W-:-:S13]  /*06e0*/  ISETP.NE.AND P0, PT, R3, 0x220, PT ;  /* 0x000002200300780c */ /* 0x000fda0003f05270 */
[----:B------:R-:W-:Y:S05]  /*06f0*/  @P0 BRA `(.L_x_2) ;  /* 0xfffffff800a40947 */ /* 0x000fea000383ffff */
[----:B------:R-:W-:Y:S05]  /*0700*/  BRA.U UP0, `(.L_x_3) ;  /* 0xfffffff900747547 */ /* 0x000fea000b83ffff */
[----:B------:R-:W0:Y:S01]  /*0710*/  S2UR UR5, SR_CgaCtaId ;  /* 0x00000000000579c3 */ /* 0x000e220000008800 */
[----:B------:R-:W-:Y:S01]  /*0720*/  UMOV UR4, 0x400 ;  /* 0x0000040000047882 */ /* 0x000fe20000000000 */
[----:B------:R-:W-:Y:S01]  /*0730*/  MOV R3, RZ ;  /* 0x000000ff00037202 */ /* 0x000fe20000000f00 */
[----:B------:R-:W-:-:S04]  /*0740*/  UIADD3 UR4, UPT, UPT, UR4, 0x4000, URZ ;  /* 0x0000400004047890 */ /* 0x000fc8000fffe0ff */
[----:B0-----:R-:W-:-:S12]  /*0750*/  ULEA UR4, UR5, UR4, 0x18 ;  /* 0x0000000405047291 */ /* 0x001fd8000f8ec0ff */
.L_x_4:
[----:B0-----:R-:W0:Y:S02]  /*0760*/  LDC.64 R4, c[0x0][0x388] ;  /* 0x0000e200ff047b82 */ /* 0x001e240000000a00 */
[----:B0-----:R-:W-:-:S05]  /*0770*/  IMAD.WIDE.U32 R4, R3, 0x4, R4 ;  /* 0x0000000403047825 */ /* 0x001fca00078e0004 */
[----:B------:R-:W2:Y:S04]  /*0780*/  LDG.E R27, desc[UR10][R4.64+0x3f80] ;  /* 0x003f800a041b7981 */ /* 0x000ea8000c1e1900 */
[----:B------:R-:W3:Y:S04]  /*0790*/  LDG.E R7, desc[UR10][R4.64] ;  /* 0x0000000a04077981 */ /* 0x000ee8000c1e1900 */
[----:B------:R-:W4:Y:S04]  /*07a0*/  LDG.E R9, desc[UR10][R4.64+0x80] ;  /* 0x0000800a04097981 */ /* 0x000f28000c1e1900 */
[----:B------:R-:W5:Y:S04]  /*07b0*/  LDG.E R11, desc[UR10][R4.64+0x100] ;  /* 0x0001000a040b7981 */ /* 0x000f68000c1e1900 */
[----:B------:R-:W5:Y:S04]  /*07c0*/  LDG.E R13, desc[UR10][R4.64+0x180] ;  /* 0x0001800a040d7981 */ /* 0x000f68000c1e1900 */
[----:B------:R-:W5:Y:S04]  /*07d0*/  LDG.E R15, desc[UR10][R4.64+0x200] ;  /* 0x0002000a040f7981 */ /* 0x000f68000c1e1900 */
[----:B------:R-:W5:Y:S01]  /*07e0*/  LDG.E R17, desc[UR10][R4.64+0x280] ;  /* 0x0002800a04117981 */ /* 0x000f62000c1e1900 */
[----:B------:R-:W-:-:S03]  /*07f0*/  LEA R6, R3, UR4, 0x2 ;  /* 0x0000000403067c11 */ /* 0x000fc6000f8e10ff */
        /* <DEDUP_REMOVED lines=14> */
[----:B--2---:R0:W-:Y:S04]  /*08e0*/  STS [R6+0x3f80], R27 ;  /* 0x003f801b06007388 */ /* 0x0041e80000000800 */
[----:B---3--:R1:W-:Y:S04]  /*08f0*/  STS [R6], R7 ;  /* 0x0000000706007388 */ /* 0x0083e80000000800 */
[----:B----4-:R2:W-:Y:S04]  /*0900*/  STS [R6+0x80], R9 ;  /* 0x0000800906007388 */ /* 0x0105e80000000800 */
[----:B-----5:R3:W-:Y:S04]  /*0910*/  STS [R6+0x100], R11 ;  /* 0x0001000b06007388 */ /* 0x0207e80000000800 */
[----:B------:R4:W-:Y:S04]  /*0920*/  STS [R6+0x180], R13 ;  /* 0x0001800d06007388 */ /* 0x0009e80000000800 */
[----:B------:R5:W-:Y:S04]  /*0930*/  STS [R6+0x200], R15 ;  /* 0x0002000f06007388 */ /* 0x000be80000000800 */
[----:B------:R5:W-:Y:S04]  /*0940*/  STS [R6+0x280], R17 ;  /* 0x0002801106007388 */ /* 0x000be80000000800 */
[----:B0-----:R-:W5:Y:S04]  /*0950*/  LDG.E R27, desc[UR10][R4.64+0x500] ;  /* 0x0005000a041b7981 */ /* 0x001f68000c1e1900 */
[----:B-1----:R-:W5:Y:S04]  /*0960*/  LDG.E R7, desc[UR10][R4.64+0x580] ;  /* 0x0005800a04077981 */ /* 0x002f68000c1e1900 */
[----:B--2---:R-:W2:Y:S04]  /*0970*/  LDG.E R9, desc[UR10][R4.64+0x600] ;  /* 0x0006000a04097981 */ /* 0x004ea8000c1e1900 */
[----:B---3--:R-:W3:Y:S04]  /*0980*/  LDG.E R11, desc[UR10][R4.64+0x680] ;  /* 0x0006800a040b7981 */ /* 0x008ee8000c1e1900 */
[----:B----4-:R-:W4:Y:S04]  /*0990*/  LDG.E R13, desc[UR10][R4.64+0x700] ;  /* 0x0007000a040d7981 */ /* 0x010f28000c1e1900 */
[----:B-----5:R-:W5:Y:S04]  /*09a0*/  LDG.E R15, desc[UR10][R4.64+0x780] ;  /* 0x0007800a040f7981 */ /* 0x020f68000c1e1900 */
[----:B------:R-:W5:Y:S04]  /*09b0*/  LDG.E R17, desc[UR10][R4.64+0x800] ;  /* 0x0008000a04117981 */ /* 0x000f68000c1e1900 */
[----:B------:R0:W-:Y:S04]  /*09c0*/  STS [R6+0x300], R19 ;  /* 0x0003001306007388 */ /* 0x0001e80000000800 */
        /* <DEDUP_REMOVED lines=12> */
[----:B0-----:R-:W5:Y:S04]  /*0a90*/  LDG.E R19, desc[UR10][R4.64+0x1000] ;  /* 0x0010000a04137981 */ /* 0x001f68000c1e1900 */
[----:B-1----:R-:W5:Y:S04]  /*0aa0*/  LDG.E R21, desc[UR10][R4.64+0x1080] ;  /* 0x0010800a04157981 */ /* 0x002f68000c1e1900 */
        /* <DEDUP_REMOVED lines=11> */
[----:B------:R-:W-:Y:S04]  /*0b60*/  STS [R6+0x500], R27 ;  /* 0x0005001b06007388 */ /* 0x000fe80000000800 */
[----:B------:R0:W-:Y:S04]  /*0b70*/  STS [R6+0x580], R7 ;  /* 0x0005800706007388 */ /* 0x0001e80000000800 */
[----:B--2---:R1:W-:Y:S04]  /*0b80*/  STS [R6+0x600], R9 ;  /* 0x0006000906007388 */ /* 0x0043e80000000800 */
[----:B---3--:R2:W-:Y:S04]  /*0b90*/  STS [R6+0x680], R11 ;  /* 0x0006800b06007388 */ /* 0x0085e80000000800 */
[----:B----4-:R3:W-:Y:S04]  /*0ba0*/  STS [R6+0x700], R13 ;  /* 0x0007000d06007388 */ /* 0x0107e80000000800 */
[----:B-----5:R4:W-:Y:S04]  /*0bb0*/  STS [R6+0x780], R15 ;  /* 0x0007800f06007388 */ /* 0x0209e80000000800 */
        /* <DEDUP_REMOVED lines=34> */
[----:B------:R0:W-:Y:S04]  /*0de0*/  STS [R6+0xd00], R7 ;  /* 0x000d000706007388 */ /* 0x0001e80000000800 */
        /* <DEDUP_REMOVED lines=132> */
[----:B------:R-:W5:Y:S01]  /*1630*/  LDG.E R27, desc[UR10][R4.64+0x3a00] ;  /* 0x003a000a041b7981 */ /* 0x000f62000c1e1900 */
[----:B------:R-:W-:-:S03]  /*1640*/  IADD3 R3, PT, PT, R3, 0x1, RZ ;  /* 0x0000000103037810 */ /* 0x000fc60007ffe0ff */
[----:B------:R0:W-:Y:S01]  /*1650*/  STS [R6+0x3f00], R24 ;  /* 0x003f001806007388 */ /* 0x0001e20000000800 */
[----:B------:R-:W-:-:S03]  /*1660*/  ISETP.NE.AND P0, PT, R3, 0x20, PT ;  /* 0x000000200300780c */ /* 0x000fc60003f05270 */
        /* <DEDUP_REMOVED lines=15> */
[----:B--2---:R0:W-:Y:S04]  /*1760*/  STS [R6+0x3600], R11 ;  /* 0x0036000b06007388 */ /* 0x0041e80000000800 */
[----:B---3--:R0:W-:Y:S04]  /*1770*/  STS [R6+0x3680], R13 ;  /* 0x0036800d06007388 */ /* 0x0081e80000000800 */
[----:B----4-:R0:W-:Y:S04]  /*1780*/  STS [R6+0x3700], R15 ;  /* 0x0037000f06007388 */ /* 0x0101e80000000800 */
[----:B-----5:R0:W-:Y:S04]  /*1790*/  STS [R6+0x3780], R17 ;  /* 0x0037801106007388 */ /* 0x0201e80000000800 */
[----:B------:R0:W-:Y:S01]  /*17a0*/  STS [R6+0x3a00], R27 ;  /* 0x003a001b06007388 */ /* 0x0001e20000000800 */
[----:B------:R-:W-:Y:S05]  /*17b0*/  @P0 BRA `(.L_x_4) ;  /* 0xffffffec00e80947 */ /* 0x000fea000383ffff */
.L_x_1:
[----:B------:R-:W-:Y:S05]  /*17c0*/  BSYNC.RECONVERGENT B0 ;  /* 0x0000000000007941 */ /* 0x000fea0003800200 */
.L_x_0:
[----:B------:R-:W1:Y:S08]  /*17d0*/  S2UR UR5, SR_CgaCtaId ;  /* 0x00000000000579c3 */ /* 0x000e700000008800 */
[----:B------:R-:W-:Y:S01]  /*17e0*/  BAR.SYNC.DEFER_BLOCKING 0x0 ;  /* 0x0000000000007b1d */ /* 0x000fe20000010000 */
[----:B0-----:R-:W-:Y:S01]  /*17f0*/  HFMA2 R7, -RZ, RZ, 0, 0 ;  /* 0x00000000ff077431 */ /* 0x001fe200000001ff */
[----:B------:R-:W-:-:S04]  /*1800*/  MOV R3, RZ ;  /* 0x000000ff00037202 */ /* 0x000fc80000000f00 */
[----:B------:R-:W-:Y:S02]  /*1810*/  UMOV UR4, 0x400 ;  /* 0x0000040000047882 */ /* 0x000fe40000000000 */
[----:B------:R-:W-:Y:S02]  /*1820*/  UIADD3 UR6, UPT, UPT, UR4, 0x4000, URZ ;  /* 0x0000400004067890 */ /* 0x000fe4000fffe0ff */
[----:B-1----:R-:W-:Y:S02]  /*1830*/  ULEA UR4, UR5, UR4, 0x18 ;  /* 0x0000000405047291 */ /* 0x002fe4000f8ec0ff */
[----:B------:R-:W-:-:S04]  /*1840*/  ULEA UR6, UR5, UR6, 0x18 ;  /* 0x0000000605067291 */ /* 0x000fc8000f8ec0ff */
[----:B------:R-:W-:Y:S02]  /*1850*/  LEA R4, R2, UR4, 0x9 ;  /* 0x0000000402047c11 */ /* 0x000fe4000f8e48ff */
[----:B------:R-:W-:-:S07]  /*1860*/  LEA R6, R0, UR6, 0x2 ;  /* 0x0000000600067c11 */ /* 0x000fce000f8e10ff */
.L_x_6:
[C---:B------:R-:W-:Y:S01]  /*1870*/  LEA R8, R3.reuse, R4, 0x2 ;  /* 0x0000000403087211 */ /* 0x040fe200078e10ff */
[----:B------:R-:W-:Y:S01]  /*1880*/  UMOV UR4, URZ ;  /* 0x000000ff00047c82 */ /* 0x000fe20008000000 */
[C---:B------:R-:W-:Y:S02]  /*1890*/  LEA R9, R3.reuse, R6, 0x7 ;  /* 0x0000000603097211 */ /* 0x040fe400078e38ff */
[----:B------:R-:W-:Y:S01]  /*18a0*/  IADD3 R3, PT, PT, R3, 0x1, RZ ;  /* 0x0000000103037810 */ /* 0x000fe20007ffe0ff */
[----:B------:R-:W-:Y:S03]  /*18b0*/  LDS R5, [R8] ;  /* 0x0000000008057984 */ /* 0x000fe60000000800 */
[----:B------:R-:W-:Y:S01]  /*18c0*/  ISETP.NE.AND P0, PT, R3, 0x80, PT ;  /* 0x000000800300780c */ /* 0x000fe20003f05270 */
[----:B------:R-:W0:Y:S02]  /*18d0*/  LDS R10, [R9] ;  /* 0x00000000090a7984 */ /* 0x000e240000000800 */
[----:B0-----:R-:W-:-:S10]  /*18e0*/  FMUL R5, R5, R10 ;  /* 0x0000000a05057220 */ /* 0x001fd40000400000 */
.L_x_5:
[----:B------:R-:W-:Y:S01]  /*18f0*/  FADD R8, R5, R7 ;  /* 0x0000000705087221 */ /* 0x000fe20000000000 */
[----:B------:R-:W-:-:S03]  /*1900*/  UIADD3 UR4, UPT, UPT, UR4, 0x100, URZ ;  /* 0x0000010004047890 */ /* 0x000fc6000fffe0ff */
[----:B------:R-:W-:Y:S01]  /*1910*/  FADD R8, R5, R8 ;  /* 0x0000000805087221 */ /* 0x000fe20000000000 */
[----:B------:R-:W-:-:S03]  /*1920*/  UISETP.NE.AND UP0, UPT, UR4, 0x1000, UPT ;  /* 0x000010000400788c */ /* 0x000fc6000bf05270 */
[----:B------:R-:W-:-:S04]  /*1930*/  FADD R8, R5, R8 ;  /* 0x0000000805087221 */ /* 0x000fc80000000000 */
        /* <DEDUP_REMOVED lines=252> */
[----:B------:R-:W-:Y:S01]  /*2900*/  FADD R7, R5, R8 ;  /* 0x0000000805077221 */ /* 0x000fe20000000000 */
[----:B------:R-:W-:Y:S06]  /*2910*/  BRA.U UP0, `(.L_x_5) ;  /* 0xffffffed00f47547 */ /* 0x000fec000b83ffff */
[----:B------:R-:W-:Y:S05]  /*2920*/  @P0 BRA `(.L_x_6) ;  /* 0xffffffec00d00947 */ /* 0x000fea000383ffff */
[----:B------:R-:W0:Y:S01]  /*2930*/  LDC.64 R4, c[0x0][0x390] ;  /* 0x0000e400ff047b82 */ /* 0x000e220000000a00 */
[----:B------:R-:W1:Y:S02]  /*2940*/  LDCU UR4, c[0x0][0x364] ;  /* 0x00006c80ff0477ac */ /* 0x000e640008000800 */
[----:B-1----:R-:W-:-:S04]  /*2950*/  IMAD R3, R2, UR4, R0 ;  /* 0x0000000402037c24 */ /* 0x002fc8000f8e0200 */
[----:B0-----:R-:W-:-:S05]  /*2960*/  IMAD.WIDE.U32 R2, R3, 0x4, R4 ;  /* 0x0000000403027825 */ /* 0x001fca00078e0004 */
[----:B------:R-:W-:Y:S01]  /*2970*/  STG.E desc[UR10][R2.64], R7 ;  /* 0x0000000702007986 */ /* 0x000fe2000c10190a */
[----:B------:R-:W-:Y:S05]  /*2980*/  EXIT ;  /* 0x000000000000794d */ /* 0x000fea0003800000 */
.L_x_7:
[----:B------:R-:W-:-:S00]  /*2990*/  BRA `(.L_x_7) ;  /* 0xfffffffc00fc7947 */ /* 0x000fc0000383ffff */
[----:B------:R-:W-:-:S00]  /*29a0*/  NOP ;  /* 0x0000000000007918 */ /* 0x000fc00000000000 */
        /* <DEDUP_REMOVED lines=13> */
.L_x_11:


//--------------------- .text._Z13matMul_kernelPfS_S_ --------------------------
	.section	.text._Z13matMul_kernelPfS_S_,"ax",@progbits
	.align	128
        .global         _Z13matMul_kernelPfS_S_
        .type           _Z13matMul_kernelPfS_S_,@function
        .size           _Z13matMul_kernelPfS_S_,(.L_x_12 - _Z13matMul_kernelPfS_S_)
        .other          _Z13matMul_kernelPfS_S_,@"STO_CUDA_ENTRY STV_DEFAULT"
_Z13matMul_kernelPfS_S_:
.text._Z13matMul_kernelPfS_S_:
[----:B------:R-:W-:Y:S01]  /*0000*/  LDC R1, c[0x0][0x37c] ;  /* 0x0000df00ff017b82 */ /* 0x000fe20000000800 */
[----:B------:R-:W0:Y:S01]  /*0010*/  S2R R2, SR_TID.X ;  /* 0x0000000000027919 */ /* 0x000e220000002100 */
[----:B------:R-:W0:Y:S01]  /*0020*/  LDCU UR4, c[0x0][0x364] ;  /* 0x00006c80ff0477ac */ /* 0x000e220008000800 */
[----:B------:R-:W-:Y:S01]  /*0030*/  HFMA2 R11, -RZ, RZ, 0, 0 ;  /* 0x00000000ff0b7431 */ /* 0x000fe200000001ff */
[----:B------:R-:W-:Y:S01]  /*0040*/  MOV R5, RZ ;  /* 0x000000ff00057202 */ /* 0x000fe20000000f00 */
[----:B------:R-:W1:Y:S01]  /*0050*/  S2R R0, SR_TID.Y ;  /* 0x0000000000007919 */ /* 0x000e620000002200 */
[----:B------:R-:W2:Y:S02]  /*0060*/  LDCU.64 UR6, c[0x0][0x358] ;  /* 0x00006b00ff0677ac */ /* 0x000ea40008000a00 */
[----:B0-2---:R-:W-:-:S07]  /*0070*/  IMAD R3, R2, UR4, RZ ;  /* 0x0000000402037c24 */ /* 0x005fce000f8e02ff */
.L_x_9:
[----:B------:R-:W0:Y:S01]  /*0080*/  LDC.64 R8, c[0x0][0x388] ;  /* 0x0000e200ff087b82 */ /* 0x000e220000000a00 */
[----:B-1----:R-:W-:Y:S02]  /*0090*/  LEA R15, R5, R0, 0x5 ;  /* 0x00000000050f7211 */ /* 0x002fe400078e28ff */
[----:B------:R-:W-:-:S05]  /*00a0*/  LEA R13, R2, R5, 0x7 ;  /* 0x00000005020d7211 */ /* 0x000fca00078e38ff */
[----:B------:R-:W1:Y:S01]  /*00b0*/  LDC.64 R6, c[0x0][0x380] ;  /* 0x0000e000ff067b82 */ /* 0x000e620000000a00 */
[----:B0-----:R-:W-:-:S06]  /*00c0*/  IMAD.WIDE.U32 R8, R15, 0x4, R8 ;  /* 0x000000040f087825 */ /* 0x001fcc00078e0008 */
[----:B------:R-:W2:Y:S01]  /*00d0*/  LDG.E R9, desc[UR6][R8.64] ;  /* 0x0000000608097981 */ /* 0x000ea2000c1e1900 */
[----:B-1----:R-:W-:-:S05]  /*00e0*/  IMAD.WIDE.U32 R6, R13, 0x4, R6 ;  /* 0x000000040d067825 */ /* 0x002fca00078e0006 */
[----:B------:R-:W2:Y:S01]  /*00f0*/  LDG.E R4, desc[UR6][R6.64] ;  /* 0x0000000606047981 */ /* 0x000ea2000c1e1900 */
[----:B------:R-:W-:Y:S01]  /*0100*/  IADD3 R5, PT, PT, R5, 0x1, RZ ;  /* 0x0000000105057810 */ /* 0x000fe20007ffe0ff */
[----:B------:R-:W-:-:S03]  /*0110*/  UMOV UR4, URZ ;  /* 0x000000ff00047c82 */ /* 0x000fc60008000000 */
[----:B------:R-:W-:Y:S01]  /*0120*/  ISETP.NE.AND P0, PT, R5, 0x80, PT ;  /* 0x000000800500780c */ /* 0x000fe20003f05270 */
[----:B--2---:R-:W-:-:S12]  /*0130*/  FMUL R4, R4, R9 ;  /* 0x0000000904047220 */ /* 0x004fd80000400000 */
.L_x_8:
        /* <DEDUP_REMOVED lines=261> */
[----:B------:R-:W-:-:S05]  /*1190*/  IADD3 R3, PT, PT, R3, R0, RZ ;  /* 0x0000000003037210 */ /* 0x000fca0007ffe0ff */
[----:B0-----:R-:W-:-:S05]  /*11a0*/  IMAD.WIDE.U32 R2, R3, 0x4, R4 ;  /* 0x0000000403027825 */ /* 0x001fca00078e0004 */
[----:B------:R-:W-:Y:S01]  /*11b0*/  STG.E desc[UR6][R2.64], R11 ;  /* 0x0000000b02007986 */ /* 0x000fe2000c101906 */
[----:B------:R-:W-:Y:S05]  /*11c0*/  EXIT ;  /* 0x000000000000794d */ /* 0x000fea0003800000 */
.L_x_10:
        /* <DEDUP_REMOVED lines=11> */
.L_x_12:


//--------------------- .nv.shared._Z32matMul_kernel_shared_master_initPfS_S_ --------------------------
	.section	.nv.shared._Z32matMul_kernel_shared_master_initPfS_S_,"aw",@nobits
	.sectionflags	@""
	.align	4
.nv.shared._Z32matMul_kernel_shared_master_initPfS_S_:
	.zero		33792


//--------------------- .nv.shared.reserved.0     --------------------------
	.section	.nv.shared.reserved.0,"aw",@nobits
	.weak		__nv_reservedSMEM_offset_0_alias
	.size		__nv_reservedSMEM_offset_0_alias, 0, 64
	.other		__nv_reservedSMEM_offset_0_alias,@"STO_CUDA_RESERVED_SHARED STV_DEFAULT"
__nv_reservedSMEM_offset_0_alias:
	.zero		0
	.zero		64


//--------------------- .nv.constant0._Z32matMul_kernel_shared_master_initPfS_S_ --------------------------
	.section	.nv.constant0._Z32matMul_kernel_shared_master_initPfS_S_,"a",@progbits
	.sectionflags	@""
	.align	4
.nv.constant0._Z32matMul_kernel_shared_master_initPfS_S_:
	.zero		920


//--------------------- .nv.constant0._Z13matMul_kernelPfS_S_ --------------------------
	.section	.nv.constant0._Z13matMul_kernelPfS_S_,"a",@progbits
	.sectionflags	@""
	.align	4
.nv.constant0._Z13matMul_kernelPfS_S_:
	.zero		920


//--------------------- SYMBOLS --------------------------

	.type		.nv.reservedSmem.offset0,@object
	.size		.nv.reservedSmem.offset0,0x4
	.type		.nv.reservedSmem.cap,@object
	.size		.nv.reservedSmem.cap,0x4
